//
// Generated by NVIDIA NVVM Compiler
//
// Compiler Build ID: CL-36424714
// Cuda compilation tools, release 13.0, V13.0.88
// Based on NVVM 20.0.0
//

.version 9.0
.target sm_100
.address_size 64

	// .globl	_Z4testILi16EEvPfi
.extern .func  (.param .b32 func_retval0) vprintf
(
	.param .b64 vprintf_param_0,
	.param .b64 vprintf_param_1
)
;
.global .align 1 .b8 $str[18] = {116, 105, 100, 32, 61, 32, 37, 100, 44, 32, 37, 102, 44, 32, 37, 102, 10};

.visible .entry _Z4testILi16EEvPfi(
	.param .u64 .ptr .align 1 _Z4testILi16EEvPfi_param_0,
	.param .u32 _Z4testILi16EEvPfi_param_1
)
{
	.local .align 8 .b8 	__local_depot0[24];
	.reg .b64 	%SP;
	.reg .b64 	%SPL;
	.reg .pred 	%p<3>;
	.reg .b32 	%r<20>;
	.reg .b32 	%f<3>;
	.reg .b64 	%rd<9>;
	.reg .b64 	%fd<3>;

	mov.u64 	%SPL, __local_depot0;
	cvta.local.u64 	%SP, %SPL;
	ld.param.u64 	%rd1, [_Z4testILi16EEvPfi_param_0];
	cvta.to.global.u64 	%rd2, %rd1;
	// begin inline asm
	mov.u32 %r1, %laneid;
	// end inline asm
	mov.u32 	%r2, %tid.x;
	mul.wide.u32 	%rd3, %r2, 4;
	add.s64 	%rd4, %rd2, %rd3;
	ld.global.f32 	%f1, [%rd4];
	and.b32  	%r3, %r2, 8;
	setp.eq.s32 	%p1, %r3, 0;
	selp.b32 	%r4, 8, -8, %p1;
	mov.u32 	%r5, %tid.y;
	mov.u32 	%r6, %tid.z;
	mov.u32 	%r7, %ntid.x;
	mov.u32 	%r8, %ntid.y;
	mad.lo.s32 	%r9, %r6, %r8, %r5;
	mad.lo.s32 	%r10, %r9, %r7, %r2;
	and.b32  	%r11, %r10, 15;
	add.s32 	%r12, %r11, %r4;
	add.u64 	%rd5, %SP, 0;
	add.u64 	%rd6, %SPL, 0;
	and.b32  	%r13, %r1, -16;
	mov.b32 	%r14, 65535;
	shl.b32 	%r15, %r14, %r13;
	mov.b32 	%r16, %f1;
	shfl.sync.idx.b32	%r17|%p2, %r16, %r12, 4127, %r15;
	mov.b32 	%f2, %r17;
	cvt.f64.f32 	%fd1, %f1;
	cvt.f64.f32 	%fd2, %f2;
	st.local.u32 	[%rd6], %r2;
	st.local.f64 	[%rd6+8], %fd1;
	st.local.f64 	[%rd6+16], %fd2;
	mov.u64 	%rd7, $str;
	cvta.global.u64 	%rd8, %rd7;
	{ // callseq 0, 0
	.param .b64 param0;
	st.param.b64 	[param0], %rd8;
	.param .b64 param1;
	st.param.b64 	[param1], %rd5;
	.param .b32 retval0;
	call.uni (retval0), 
	vprintf, 
	(
	param0, 
	param1
	);
	ld.param.b32 	%r18, [retval0];
	} // callseq 0
	st.global.u32 	[%rd4], %r17;
	ret;

}


// ===== COMPILED SASS (sm_100) =====

	.target	sm_100

	.elftype	@"ET_EXEC"


//--------------------- .note.nv.tkinfo           --------------------------
	.section	.note.nv.tkinfo,"",@"SHT_NOTE"
	.sectionflags	@"SHF_NOTE_NV_TKINFO"
	.tkinfo
        /*0018*/ 	.word	0x00000002
        /*0030*/ 	.string	""
        /*0030*/ 	.string	"ptxas"
        /*0030*/ 	.string	"Cuda compilation tools, release 13.0, V13.0.88"
        /*0030*/ 	.string	"Build cuda_13.0.r13.0/compiler.36424714_0"
        /*0030*/ 	.string	"-arch sm_100 -m 64 "



//--------------------- .note.nv.cuinfo           --------------------------
	.section	.note.nv.cuinfo,"",@"SHT_NOTE"
	.sectionflags	@"SHF_NOTE_NV_CUINFO"
        /*0018*/ 	.short	0x0002
        /*001a*/ 	.short	0x0064
        /*001c*/ 	.short	0x0082
	.zero		2


//--------------------- .nv.info                  --------------------------
	.section	.nv.info,"",@"SHT_CUDA_INFO"
	.align	4


	//----- nvinfo : EIATTR_REGCOUNT
	.align		4
        /*0000*/ 	.byte	0x04, 0x2f
        /*0002*/ 	.short	(.L_2 - .L_1)
	.align		4
.L_1:
        /*0004*/ 	.word	index@(_Z4testILi16EEvPfi)
        /*0008*/ 	.word	0x0000001a


	//----- nvinfo : EIATTR_FRAME_SIZE
	.align		4
.L_2:
        /*000c*/ 	.byte	0x04, 0x11
        /*000e*/ 	.short	(.L_4 - .L_3)
	.align		4
.L_3:
        /*0010*/ 	.word	index@(_Z4testILi16EEvPfi)
        /*0014*/ 	.word	0x00000018


	//----- nvinfo : EIATTR_MIN_STACK_SIZE
	.align		4
.L_4:
        /*0018*/ 	.byte	0x04, 0x12
        /*001a*/ 	.short	(.L_6 - .L_5)
	.align		4
.L_5:
        /*001c*/ 	.word	index@(_Z4testILi16EEvPfi)
        /*0020*/ 	.word	0x00000018
.L_6:


//--------------------- .nv.compat                --------------------------
	.section	.nv.compat,"",@"SHT_CUDA_COMPAT_INFO"
	.align	4
        /*0000*/ 	.byte	0x02, 0x09, 0x00, 0x00, 0x02, 0x02, 0x01, 0x00, 0x02, 0x05, 0x05, 0x00, 0x03, 0x07, 0x01, 0x01
        /*0010*/ 	.byte	0x02, 0x03, 0x00, 0x00, 0x02, 0x06, 0x01, 0x00, 0x04, 0x0b, 0x08, 0x00, 0x09, 0x00, 0x00, 0x00
        /*0020*/ 	.byte	0x00, 0x00, 0x00, 0x00


//--------------------- .nv.info._Z4testILi16EEvPfi --------------------------
	.section	.nv.info._Z4testILi16EEvPfi,"",@"SHT_CUDA_INFO"
	.sectionflags	@""
	.align	4


	//----- nvinfo : EIATTR_CUDA_API_VERSION
	.align		4
        /*0000*/ 	.byte	0x04, 0x37
        /*0002*/ 	.short	(.L_8 - .L_7)
.L_7:
        /*0004*/ 	.word	0x00000082


	//----- nvinfo : EIATTR_KPARAM_INFO
	.align		4
.L_8:
        /*0008*/ 	.byte	0x04, 0x17
        /*000a*/ 	.short	(.L_10 - .L_9)
.L_9:
        /*000c*/ 	.word	0x00000000
        /*0010*/ 	.short	0x0001
        /*0012*/ 	.short	0x0008
        /*0014*/ 	.byte	0x00, 0xf0, 0x11, 0x00


	//----- nvinfo : EIATTR_KPARAM_INFO
	.align		4
.L_10:
        /*0018*/ 	.byte	0x04, 0x17
        /*001a*/ 	.short	(.L_12 - .L_11)
.L_11:
        /*001c*/ 	.word	0x00000000
        /*0020*/ 	.short	0x0000
        /*0022*/ 	.short	0x0000
        /*0024*/ 	.byte	0x00, 0xf5, 0x21, 0x00


	//----- nvinfo : EIATTR_SPARSE_MMA_MASK
	.align		4
.L_12:
        /*0028*/ 	.byte	0x03, 0x50
        /*002a*/ 	.short	0x0000


	//----- nvinfo : EIATTR_MAXREG_COUNT
	.align		4
        /*002c*/ 	.byte	0x03, 0x1b
        /*002e*/ 	.short	0x00ff


	//----- nvinfo : EIATTR_EXTERNS
	.align		4
        /*0030*/ 	.byte	0x04, 0x0f
        /*0032*/ 	.short	(.L_14 - .L_13)


	//   ....[0]....
	.align		4
.L_13:
        /*0034*/ 	.word	index@(vprintf)


	//----- nvinfo : EIATTR_MERCURY_ISA_VERSION
	.align		4
.L_14:
        /*0038*/ 	.byte	0x03, 0x5f
        /*003a*/ 	.short	0x0101


	//----- nvinfo : EIATTR_INT_WARP_WIDE_INSTR_OFFSETS
	.align		4
        /*003c*/ 	.byte	0x04, 0x31
        /*003e*/ 	.short	(.L_16 - .L_15)


	//   ....[0]....
.L_15:
        /*0040*/ 	.word	0x00000120


	//   ....[1]....
        /*0044*/ 	.word	0x00000160


	//   ....[2]....
        /*0048*/ 	.word	0x00000180


	//----- nvinfo : EIATTR_COOP_GROUP_MASK_REGIDS
	.align		4
.L_16:
        /*004c*/ 	.byte	0x04, 0x29
        /*004e*/ 	.short	(.L_18 - .L_17)


	//   ....[0]....
.L_17:
        /*0050*/ 	.word	0x0500000f


	//   ....[1]....
        /*0054*/ 	.word	0x0500000f


	//----- nvinfo : EIATTR_COOP_GROUP_INSTR_OFFSETS
	.align		4
.L_18:
        /*0058*/ 	.byte	0x04, 0x28
        /*005a*/ 	.short	(.L_20 - .L_19)


	//   ....[0]....
.L_19:
        /*005c*/ 	.word	0x00000200


	//   ....[1]....
        /*0060*/ 	.word	0x00000340


	//----- nvinfo : EIATTR_VRC_CTA_INIT_COUNT
	.align		4
.L_20:
        /*0064*/ 	.byte	0x02, 0x4a
	.zero		1
	.zero		1


	//----- nvinfo : EIATTR_SYSCALL_OFFSETS
	.align		4
        /*0068*/ 	.byte	0x04, 0x46
        /*006a*/ 	.short	(.L_22 - .L_21)


	//   ....[0]....
.L_21:
        /*006c*/ 	.word	0x000002c0


	//----- nvinfo : EIATTR_EXIT_INSTR_OFFSETS
	.align		4
.L_22:
        /*0070*/ 	.byte	0x04, 0x1c
        /*0072*/ 	.short	(.L_24 - .L_23)


	//   ....[0]....
.L_23:
        /*0074*/ 	.word	0x00000300


	//----- nvinfo : EIATTR_CRS_STACK_SIZE
	.align		4
.L_24:
        /*0078*/ 	.byte	0x04, 0x1e
        /*007a*/ 	.short	(.L_26 - .L_25)
.L_25:
        /*007c*/ 	.word	0x00000000


	//----- nvinfo : EIATTR_CBANK_PARAM_SIZE
	.align		4
.L_26:
        /*0080*/ 	.byte	0x03, 0x19
        /*0082*/ 	.short	0x000c


	//----- nvinfo : EIATTR_PARAM_CBANK
	.align		4
        /*0084*/ 	.byte	0x04, 0x0a
        /*0086*/ 	.short	(.L_28 - .L_27)
	.align		4
.L_27:
        /*0088*/ 	.word	index@(.nv.constant0._Z4testILi16EEvPfi)
        /*008c*/ 	.short	0x0380
        /*008e*/ 	.short	0x000c


	//----- nvinfo : EIATTR_SW_WAR
	.align		4
.L_28:
        /*0090*/ 	.byte	0x04, 0x36
        /*0092*/ 	.short	(.L_30 - .L_29)
.L_29:
        /*0094*/ 	.word	0x00000008
.L_30:


//--------------------- .nv.callgraph             --------------------------
	.section	.nv.callgraph,"",@"SHT_CUDA_CALLGRAPH"
	.align	4
	.sectionentsize	8
	.align		4
        /*0000*/ 	.word	0x00000000
	.align		4
        /*0004*/ 	.word	0xffffffff
	.align		4
        /*0008*/ 	.word	index@(_Z4testILi16EEvPfi)
	.align		4
        /*000c*/ 	.word	index@(vprintf)
	.align		4
        /*0010*/ 	.word	0x00000000
	.align		4
        /*0014*/ 	.word	0xfffffffe
	.align		4
        /*0018*/ 	.word	0x00000000
	.align		4
        /*001c*/ 	.word	0xfffffffd
	.align		4
        /*0020*/ 	.word	0x00000000
	.align		4
        /*0024*/ 	.word	0xfffffffc


//--------------------- .nv.constant4             --------------------------
	.section	.nv.constant4,"a",@progbits
	.align	8
	.align		8
.nv.constant4:
        /*0000*/ 	.dword	vprintf
	.align		8
        /*0008*/ 	.dword	$str


//--------------------- .text._Z4testILi16EEvPfi  --------------------------
	.section	.text._Z4testILi16EEvPfi,"ax",@progbits
	.align	128
        .global         _Z4testILi16EEvPfi
        .type           _Z4testILi16EEvPfi,@function
        .size           _Z4testILi16EEvPfi,(.L_x_6 - _Z4testILi16EEvPfi)
        .other          _Z4testILi16EEvPfi,@"STO_CUDA_ENTRY STV_DEFAULT"
_Z4testILi16EEvPfi:
.text._Z4testILi16EEvPfi:
[----:B------:R-:W0:Y:S01]  /*0000*/  LDC R1, c[0x0][0x37c] ;  /* 0x0000df00ff017b82 */ /* 0x000e220000000800 */
[----:B------:R-:W1:Y:S07]  /*0010*/  S2R R0, SR_TID.X ;  /* 0x0000000000007919 */ /* 0x000e6e0000002100 */
[----:B------:R-:W2:Y:S01]  /*0020*/  LDC.64 R16, c[0x0][0x358] ;  /* 0x0000d600ff107b82 */ /* 0x000ea20000000a00 */
[----:B0-----:R-:W-:Y:S01]  /*0030*/  VIADD R1, R1, 0xffffffe8 ;  /* 0xffffffe801017836 */ /* 0x001fe20000000000 */
[----:B------:R-:W0:Y:S06]  /*0040*/  S2R R15, SR_LANEID ;  /* 0x00000000000f7919 */ /* 0x000e2c0000000000 */
[----:B------:R-:W1:Y:S01]  /*0050*/  LDC.64 R18, c[0x0][0x380] ;  /* 0x0000e000ff127b82 */ /* 0x000e620000000a00 */
[----:B------:R-:W3:Y:S01]  /*0060*/  S2R R3, SR_TID.Y ;  /* 0x0000000000037919 */ /* 0x000ee20000002200 */
[----:B------:R-:W3:Y:S01]  /*0070*/  S2R R2, SR_TID.Z ;  /* 0x0000000000027919 */ /* 0x000ee20000002300 */
[----:B--2---:R-:W-:-:S02]  /*0080*/  R2UR UR4, R16 ;  /* 0x00000000100472ca */ /* 0x004fc400000e0000 */
[----:B------:R-:W-:Y:S01]  /*0090*/  R2UR UR5, R17 ;  /* 0x00000000110572ca */ /* 0x000fe200000e0000 */
[----:B-1----:R-:W-:Y:S01]  /*00a0*/  IMAD.WIDE.U32 R18, R0, 0x4, R18 ;  /* 0x0000000400127825 */ /* 0x002fe200078e0012 */
[----:B0-----:R-:W-:-:S03]  /*00b0*/  LOP3.LUT R15, R15, 0xfffffff0, RZ, 0xc0, !PT ;  /* 0xfffffff00f0f7812 */ /* 0x001fc600078ec0ff */
[----:B------:R-:W-:-:S08]  /*00c0*/  IMAD.MOV.U32 R4, RZ, RZ, 0xffff ;  /* 0x0000ffffff047424 */ /* 0x000fd000078e00ff */
[----:B------:R0:W5:Y:S01]  /*00d0*/  LDG.E R13, desc[UR4][R18.64] ;  /* 0x00000004120d7981 */ /* 0x000162000c1e1900 */
[----:B------:R-:W1:Y:S01]  /*00e0*/  LDCU UR5, c[0x0][0x2fc] ;  /* 0x00005f80ff0577ac */ /* 0x000e620008000800 */
[----:B------:R-:W-:Y:S02]  /*00f0*/  SHF.L.U32 R15, R4, R15, RZ ;  /* 0x0000000f040f7219 */ /* 0x000fe400000006ff */
[----:B------:R-:W-:Y:S01]  /*0100*/  LOP3.LUT P0, RZ, R0, 0x8, RZ, 0xc0, !PT ;  /* 0x0000000800ff7812 */ /* 0x000fe2000780c0ff */
[----:B------:R-:W2:Y:S01]  /*0110*/  LDCU UR6, c[0x0][0x360] ;  /* 0x00006c00ff0677ac */ /* 0x000ea20008000800 */
[----:B------:R-:W4:Y:S01]  /*0120*/  MATCH.ANY R4, R15 ;  /* 0x000000000f0473a1 */ /* 0x000f2200000e8000 */
[----:B------:R-:W3:Y:S01]  /*0130*/  LDCU UR7, c[0x0][0x364] ;  /* 0x00006c80ff0777ac */ /* 0x000ee20008000800 */
[----:B------:R-:W0:Y:S01]  /*0140*/  LDCU UR4, c[0x0][0x2f8] ;  /* 0x00005f00ff0477ac */ /* 0x000e220008000800 */
[----:B---3--:R-:W-:-:S05]  /*0150*/  IMAD R3, R2, UR7, R3 ;  /* 0x0000000702037c24 */ /* 0x008fca000f8e0203 */
[----:B------:R-:W3:Y:S01]  /*0160*/  REDUX.OR UR7, R15 ;  /* 0x000000000f0773c4 */ /* 0x000ee20000004000 */
[----:B--2---:R-:W-:Y:S01]  /*0170*/  IMAD R3, R3, UR6, R0 ;  /* 0x0000000603037c24 */ /* 0x004fe2000f8e0200 */
[----:B------:R-:W-:Y:S01]  /*0180*/  VOTEU.ANY UR6, UPT, PT ;  /* 0x0000000000067886 */ /* 0x000fe200038e0100 */
[----:B0-----:R-:W-:Y:S02]  /*0190*/  IADD3 R6, P1, PT, R1, UR4, RZ ;  /* 0x0000000401067c10 */ /* 0x001fe4000ff3e0ff */
[----:B----4-:R-:W-:Y:S02]  /*01a0*/  LOP3.LUT P2, RZ, R15, UR6, R4, 0x40, !PT ;  /* 0x000000060fff7c12 */ /* 0x010fe4000f844004 */
[----:B------:R-:W-:Y:S01]  /*01b0*/  LOP3.LUT R3, R3, 0xf, RZ, 0xc0, !PT ;  /* 0x0000000f03037812 */ /* 0x000fe200078ec0ff */
[----:B-1----:R-:W-:-:S04]  /*01c0*/  IMAD.X R7, RZ, RZ, UR5, P1 ;  /* 0x00000005ff077e24 */ /* 0x002fc800088e06ff */
[C---:B------:R-:W-:Y:S02]  /*01d0*/  VIADD R12, R3.reuse, 0x8 ;  /* 0x00000008030c7836 */ /* 0x040fe40000000000 */
[----:B------:R-:W-:-:S04]  /*01e0*/  @P0 VIADD R12, R3, 0xfffffff8 ;  /* 0xfffffff8030c0836 */ /* 0x000fc80000000000 */
[----:B---3--:R-:W-:Y:S05]  /*01f0*/  @!P2 BRA.DIV UR7, `(.L_x_0) ;  /* 0x000000020744a947 */ /* 0x008fea000b800000 */
[----:B-----5:R0:W1:Y:S02]  /*0200*/  SHFL.IDX PT, R23, R13, R12, 0x101f ;  /* 0x00101f0c0d177589 */ /* 0x02006400000e0000 */
.L_x_4:
[----:B------:R-:W2:Y:S01]  /*0210*/  F2F.F64.F32 R2, R13 ;  /* 0x0000000d00027310 */ /* 0x000ea20000201800 */
[----:B------:R-:W-:Y:S01]  /*0220*/  MOV R10, 0x0 ;  /* 0x00000000000a7802 */ /* 0x000fe20000000f00 */
[----:B------:R3:W-:Y:S01]  /*0230*/  STL [R1], R0 ;  /* 0x0000000001007387 */ /* 0x0007e20000100800 */
[----:B------:R-:W4:Y:S04]  /*0240*/  LDCU.64 UR4, c[0x4][0x8] ;  /* 0x01000100ff0477ac */ /* 0x000f280008000a00 */
[----:B------:R-:W0:Y:S01]  /*0250*/  LDC.64 R10, c[0x4][R10] ;  /* 0x010000000a0a7b82 */ /* 0x000e220000000a00 */
[----:B-1----:R-:W1:Y:S01]  /*0260*/  F2F.F64.F32 R8, R23 ;  /* 0x0000001700087310 */ /* 0x002e620000201800 */
[----:B--2---:R3:W-:Y:S01]  /*0270*/  STL.64 [R1+0x8], R2 ;  /* 0x0000080201007387 */ /* 0x0047e20000100a00 */
[----:B----4-:R-:W-:-:S03]  /*0280*/  IMAD.U32 R4, RZ, RZ, UR4 ;  /* 0x00000004ff047e24 */ /* 0x010fc6000f8e00ff */
[----:B-1----:R3:W-:Y:S01]  /*0290*/  STL.64 [R1+0x10], R8 ;  /* 0x0000100801007387 */ /* 0x0027e20000100a00 */
[----:B------:R-:W-:-:S07]  /*02a0*/  IMAD.U32 R5, RZ, RZ, UR5 ;  /* 0x00000005ff057e24 */ /* 0x000fce000f8e00ff */
[----:B------:R-:W-:-:S07]  /*02b0*/  LEPC R20, `(.L_x_1) ;  /* 0x000000001014794e */ /* 0x000fce0000000000 */
[----:B0--3--:R-:W-:Y:S05]  /*02c0*/  CALL.ABS.NOINC R10 ;  /* 0x000000000a007343 */ /* 0x009fea0003c00000 */
.L_x_1:
[----:B------:R-:W-:Y:S02]  /*02d0*/  R2UR UR4, R16 ;  /* 0x00000000100472ca */ /* 0x000fe400000e0000 */
[----:B------:R-:W-:-:S13]  /*02e0*/  R2UR UR5, R17 ;  /* 0x00000000110572ca */ /* 0x000fda00000e0000 */
[----:B------:R-:W-:Y:S01]  /*02f0*/  STG.E desc[UR4][R18.64], R23 ;  /* 0x0000001712007986 */ /* 0x000fe2000c101904 */
[----:B------:R-:W-:Y:S05]  /*0300*/  EXIT ;  /* 0x000000000000794d */ /* 0x000fea0003800000 */
.L_x_0:
[----:B------:R-:W-:Y:S01]  /*0310*/  BSSY B0, `(.L_x_2) ;  /* 0x0000005000007945 */ /* 0x000fe20003800000 */
[----:B------:R-:W-:-:S07]  /*0320*/  IMAD.MOV.U32 R11, RZ, RZ, 0x101f ;  /* 0x0000101fff0b7424 */ /* 0x000fce00078e00ff */
[----:B-----5:R-:W-:Y:S05]  /*0330*/  WARPSYNC.COLLECTIVE R15, `(.L_x_3) ;  /* 0x000000000f087348 */ /* 0x020fea0003c00000 */
[----:B-----5:R0:W1:Y:S02]  /*0340*/  SHFL.IDX P6, R14, R13, R12, R11 ;  /* 0x0000000c0d0e7389 */ /* 0x02006400000c000b */
[----:B01----:R-:W-:Y:S05]  /*0350*/  ENDCOLLECTIVE ;  /* 0x000000000000791b */ /* 0x003fea0003800000 */
.L_x_3:
[----:B------:R-:W-:Y:S05]  /*0360*/  BSYNC B0 ;  /* 0x0000000000007941 */ /* 0x000fea0003800000 */
.L_x_2:
[----:B------:R-:W-:Y:S01]  /*0370*/  IMAD.MOV.U32 R23, RZ, RZ, R14 ;  /* 0x000000ffff177224 */ /* 0x000fe200078e000e */
[----:B------:R-:W-:Y:S06]  /*0380*/  BRA `(.L_x_4) ;  /* 0xfffffffc00a07947 */ /* 0x000fec000383ffff */
.L_x_5:
[----:B------:R-:W-:-:S00]  /*0390*/  BRA `(.L_x_5) ;  /* 0xfffffffc00fc7947 */ /* 0x000fc0000383ffff */
[----:B------:R-:W-:-:S00]  /*03a0*/  NOP ;  /* 0x0000000000007918 */ /* 0x000fc00000000000 */
        /* <DEDUP_REMOVED lines=13> */
.L_x_6:


//--------------------- .nv.global.init           --------------------------
	.section	.nv.global.init,"aw",@progbits
.nv.global.init:
	.type		$str,@object
	.size		$str,(.L_0 - $str)
$str:
        /*0000*/ 	.byte	0x74, 0x69, 0x64, 0x20, 0x3d, 0x20, 0x25, 0x64, 0x2c, 0x20, 0x25, 0x66, 0x2c, 0x20, 0x25, 0x66
        /*0010*/ 	.byte	0x0a, 0x00
.L_0:


//--------------------- .nv.shared.reserved.0     --------------------------
	.section	.nv.shared.reserved.0,"aw",@nobits
	.weak		__nv_reservedSMEM_offset_0_alias
	.size		__nv_reservedSMEM_offset_0_alias, 0, 64
	.other		__nv_reservedSMEM_offset_0_alias,@"STO_CUDA_RESERVED_SHARED STV_DEFAULT"
__nv_reservedSMEM_offset_0_alias:
	.zero		0
	.zero		64


//--------------------- .nv.constant0._Z4testILi16EEvPfi --------------------------
	.section	.nv.constant0._Z4testILi16EEvPfi,"a",@progbits
	.sectionflags	@""
	.align	4
.nv.constant0._Z4testILi16EEvPfi:
	.zero		908


//--------------------- SYMBOLS --------------------------

	.type		.nv.reservedSmem.offset0,@object
	.size		.nv.reservedSmem.offset0,0x4
	.type		vprintf,@function
